//
// Generated by NVIDIA NVVM Compiler
//
// Compiler Build ID: CL-36424714
// Cuda compilation tools, release 13.0, V13.0.88
// Based on NVVM 20.0.0
//

.version 9.0
.target sm_100
.address_size 64

	// .globl	_Z10cuda_saxpyfPfS_m

.visible .entry _Z10cuda_saxpyfPfS_m(
	.param .f32 _Z10cuda_saxpyfPfS_m_param_0,
	.param .u64 .ptr .align 1 _Z10cuda_saxpyfPfS_m_param_1,
	.param .u64 .ptr .align 1 _Z10cuda_saxpyfPfS_m_param_2,
	.param .u64 _Z10cuda_saxpyfPfS_m_param_3
)
{
	.reg .pred 	%p<2>;
	.reg .b32 	%r<2>;
	.reg .b32 	%f<5>;
	.reg .b64 	%rd<10>;

	ld.param.f32 	%f1, [_Z10cuda_saxpyfPfS_m_param_0];
	ld.param.u64 	%rd2, [_Z10cuda_saxpyfPfS_m_param_1];
	ld.param.u64 	%rd3, [_Z10cuda_saxpyfPfS_m_param_2];
	ld.param.u64 	%rd4, [_Z10cuda_saxpyfPfS_m_param_3];
	mov.u32 	%r1, %tid.x;
	cvt.u64.u32 	%rd1, %r1;
	setp.le.u64 	%p1, %rd4, %rd1;
	@%p1 bra 	$L__BB0_2;
	cvta.to.global.u64 	%rd5, %rd2;
	cvta.to.global.u64 	%rd6, %rd3;
	shl.b64 	%rd7, %rd1, 2;
	add.s64 	%rd8, %rd5, %rd7;
	ld.global.f32 	%f2, [%rd8];
	add.s64 	%rd9, %rd6, %rd7;
	ld.global.f32 	%f3, [%rd9];
	fma.rn.f32 	%f4, %f1, %f2, %f3;
	st.global.f32 	[%rd9], %f4;
$L__BB0_2:
	ret;

}
	// .globl	_Z10cuda_sscalfPfm
.visible .entry _Z10cuda_sscalfPfm(
	.param .f32 _Z10cuda_sscalfPfm_param_0,
	.param .u64 .ptr .align 1 _Z10cuda_sscalfPfm_param_1,
	.param .u64 _Z10cuda_sscalfPfm_param_2
)
{
	.reg .pred 	%p<2>;
	.reg .b32 	%r<2>;
	.reg .b32 	%f<4>;
	.reg .b64 	%rd<7>;

	ld.param.f32 	%f1, [_Z10cuda_sscalfPfm_param_0];
	ld.param.u64 	%rd2, [_Z10cuda_sscalfPfm_param_1];
	ld.param.u64 	%rd3, [_Z10cuda_sscalfPfm_param_2];
	mov.u32 	%r1, %tid.x;
	cvt.u64.u32 	%rd1, %r1;
	setp.le.u64 	%p1, %rd3, %rd1;
	@%p1 bra 	$L__BB1_2;
	cvta.to.global.u64 	%rd4, %rd2;
	shl.b64 	%rd5, %rd1, 2;
	add.s64 	%rd6, %rd4, %rd5;
	ld.global.f32 	%f2, [%rd6];
	mul.f32 	%f3, %f1, %f2;
	st.global.f32 	[%rd6], %f3;
$L__BB1_2:
	ret;

}


// ===== COMPILED SASS (sm_100) =====

	.target	sm_100

	.elftype	@"ET_EXEC"


//--------------------- .note.nv.tkinfo           --------------------------
	.section	.note.nv.tkinfo,"",@"SHT_NOTE"
	.sectionflags	@"SHF_NOTE_NV_TKINFO"
	.tkinfo
        /*0018*/ 	.word	0x00000002
        /*0030*/ 	.string	""
        /*0030*/ 	.string	"ptxas"
        /*0030*/ 	.string	"Cuda compilation tools, release 13.0, V13.0.88"
        /*0030*/ 	.string	"Build cuda_13.0.r13.0/compiler.36424714_0"
        /*0030*/ 	.string	"-arch sm_100 -m 64 "



//--------------------- .note.nv.cuinfo           --------------------------
	.section	.note.nv.cuinfo,"",@"SHT_NOTE"
	.sectionflags	@"SHF_NOTE_NV_CUINFO"
        /*0018*/ 	.short	0x0002
        /*001a*/ 	.short	0x0064
        /*001c*/ 	.short	0x0082
	.zero		2


//--------------------- .nv.info                  --------------------------
	.section	.nv.info,"",@"SHT_CUDA_INFO"
	.align	4


	//----- nvinfo : EIATTR_REGCOUNT
	.align		4
        /*0000*/ 	.byte	0x04, 0x2f
        /*0002*/ 	.short	(.L_1 - .L_0)
	.align		4
.L_0:
        /*0004*/ 	.word	index@(_Z10cuda_saxpyfPfS_m)
        /*0008*/ 	.word	0x0000000a


	//----- nvinfo : EIATTR_FRAME_SIZE
	.align		4
.L_1:
        /*000c*/ 	.byte	0x04, 0x11
        /*000e*/ 	.short	(.L_3 - .L_2)
	.align		4
.L_2:
        /*0010*/ 	.word	index@(_Z10cuda_saxpyfPfS_m)
        /*0014*/ 	.word	0x00000000


	//----- nvinfo : EIATTR_REGCOUNT
	.align		4
.L_3:
        /*0018*/ 	.byte	0x04, 0x2f
        /*001a*/ 	.short	(.L_5 - .L_4)
	.align		4
.L_4:
        /*001c*/ 	.word	index@(_Z10cuda_sscalfPfm)
        /*0020*/ 	.word	0x00000008


	//----- nvinfo : EIATTR_FRAME_SIZE
	.align		4
.L_5:
        /*0024*/ 	.byte	0x04, 0x11
        /*0026*/ 	.short	(.L_7 - .L_6)
	.align		4
.L_6:
        /*0028*/ 	.word	index@(_Z10cuda_sscalfPfm)
        /*002c*/ 	.word	0x00000000


	//----- nvinfo : EIATTR_MIN_STACK_SIZE
	.align		4
.L_7:
        /*0030*/ 	.byte	0x04, 0x12
        /*0032*/ 	.short	(.L_9 - .L_8)
	.align		4
.L_8:
        /*0034*/ 	.word	index@(_Z10cuda_sscalfPfm)
        /*0038*/ 	.word	0x00000000


	//----- nvinfo : EIATTR_MIN_STACK_SIZE
	.align		4
.L_9:
        /*003c*/ 	.byte	0x04, 0x12
        /*003e*/ 	.short	(.L_11 - .L_10)
	.align		4
.L_10:
        /*0040*/ 	.word	index@(_Z10cuda_saxpyfPfS_m)
        /*0044*/ 	.word	0x00000000
.L_11:


//--------------------- .nv.compat                --------------------------
	.section	.nv.compat,"",@"SHT_CUDA_COMPAT_INFO"
	.align	4
        /*0000*/ 	.byte	0x02, 0x09, 0x00, 0x00, 0x02, 0x02, 0x01, 0x00, 0x02, 0x05, 0x05, 0x00, 0x03, 0x07, 0x01, 0x01
        /*0010*/ 	.byte	0x02, 0x03, 0x00, 0x00, 0x02, 0x06, 0x01, 0x00, 0x04, 0x0b, 0x08, 0x00, 0x09, 0x00, 0x00, 0x00
        /*0020*/ 	.byte	0x00, 0x00, 0x00, 0x00


//--------------------- .nv.info._Z10cuda_sscalfPfm --------------------------
	.section	.nv.info._Z10cuda_sscalfPfm,"",@"SHT_CUDA_INFO"
	.sectionflags	@""
	.align	4


	//----- nvinfo : EIATTR_CUDA_API_VERSION
	.align		4
        /*0000*/ 	.byte	0x04, 0x37
        /*0002*/ 	.short	(.L_13 - .L_12)
.L_12:
        /*0004*/ 	.word	0x00000082


	//----- nvinfo : EIATTR_KPARAM_INFO
	.align		4
.L_13:
        /*0008*/ 	.byte	0x04, 0x17
        /*000a*/ 	.short	(.L_15 - .L_14)
.L_14:
        /*000c*/ 	.word	0x00000000
        /*0010*/ 	.short	0x0002
        /*0012*/ 	.short	0x0010
        /*0014*/ 	.byte	0x00, 0xf0, 0x21, 0x00


	//----- nvinfo : EIATTR_KPARAM_INFO
	.align		4
.L_15:
        /*0018*/ 	.byte	0x04, 0x17
        /*001a*/ 	.short	(.L_17 - .L_16)
.L_16:
        /*001c*/ 	.word	0x00000000
        /*0020*/ 	.short	0x0001
        /*0022*/ 	.short	0x0008
        /*0024*/ 	.byte	0x00, 0xf5, 0x21, 0x00


	//----- nvinfo : EIATTR_KPARAM_INFO
	.align		4
.L_17:
        /*0028*/ 	.byte	0x04, 0x17
        /*002a*/ 	.short	(.L_19 - .L_18)
.L_18:
        /*002c*/ 	.word	0x00000000
        /*0030*/ 	.short	0x0000
        /*0032*/ 	.short	0x0000
        /*0034*/ 	.byte	0x00, 0xf0, 0x11, 0x00


	//----- nvinfo : EIATTR_SPARSE_MMA_MASK
	.align		4
.L_19:
        /*0038*/ 	.byte	0x03, 0x50
        /*003a*/ 	.short	0x0000


	//----- nvinfo : EIATTR_MAXREG_COUNT
	.align		4
        /*003c*/ 	.byte	0x03, 0x1b
        /*003e*/ 	.short	0x00ff


	//----- nvinfo : EIATTR_MERCURY_ISA_VERSION
	.align		4
        /*0040*/ 	.byte	0x03, 0x5f
        /*0042*/ 	.short	0x0101


	//----- nvinfo : EIATTR_VRC_CTA_INIT_COUNT
	.align		4
        /*0044*/ 	.byte	0x02, 0x4a
	.zero		1
	.zero		1


	//----- nvinfo : EIATTR_EXIT_INSTR_OFFSETS
	.align		4
        /*0048*/ 	.byte	0x04, 0x1c
        /*004a*/ 	.short	(.L_21 - .L_20)


	//   ....[0]....
.L_20:
        /*004c*/ 	.word	0x00000050


	//   ....[1]....
        /*0050*/ 	.word	0x000000e0


	//----- nvinfo : EIATTR_CBANK_PARAM_SIZE
	.align		4
.L_21:
        /*0054*/ 	.byte	0x03, 0x19
        /*0056*/ 	.short	0x0018


	//----- nvinfo : EIATTR_PARAM_CBANK
	.align		4
        /*0058*/ 	.byte	0x04, 0x0a
        /*005a*/ 	.short	(.L_23 - .L_22)
	.align		4
.L_22:
        /*005c*/ 	.word	index@(.nv.constant0._Z10cuda_sscalfPfm)
        /*0060*/ 	.short	0x0380
        /*0062*/ 	.short	0x0018


	//----- nvinfo : EIATTR_SW_WAR
	.align		4
.L_23:
        /*0064*/ 	.byte	0x04, 0x36
        /*0066*/ 	.short	(.L_25 - .L_24)
.L_24:
        /*0068*/ 	.word	0x00000008
.L_25:


//--------------------- .nv.info._Z10cuda_saxpyfPfS_m --------------------------
	.section	.nv.info._Z10cuda_saxpyfPfS_m,"",@"SHT_CUDA_INFO"
	.sectionflags	@""
	.align	4


	//----- nvinfo : EIATTR_CUDA_API_VERSION
	.align		4
        /*0000*/ 	.byte	0x04, 0x37
        /*0002*/ 	.short	(.L_27 - .L_26)
.L_26:
        /*0004*/ 	.word	0x00000082


	//----- nvinfo : EIATTR_KPARAM_INFO
	.align		4
.L_27:
        /*0008*/ 	.byte	0x04, 0x17
        /*000a*/ 	.short	(.L_29 - .L_28)
.L_28:
        /*000c*/ 	.word	0x00000000
        /*0010*/ 	.short	0x0003
        /*0012*/ 	.short	0x0018
        /*0014*/ 	.byte	0x00, 0xf0, 0x21, 0x00


	//----- nvinfo : EIATTR_KPARAM_INFO
	.align		4
.L_29:
        /*0018*/ 	.byte	0x04, 0x17
        /*001a*/ 	.short	(.L_31 - .L_30)
.L_30:
        /*001c*/ 	.word	0x00000000
        /*0020*/ 	.short	0x0002
        /*0022*/ 	.short	0x0010
        /*0024*/ 	.byte	0x00, 0xf5, 0x21, 0x00


	//----- nvinfo : EIATTR_KPARAM_INFO
	.align		4
.L_31:
        /*0028*/ 	.byte	0x04, 0x17
        /*002a*/ 	.short	(.L_33 - .L_32)
.L_32:
        /*002c*/ 	.word	0x00000000
        /*0030*/ 	.short	0x0001
        /*0032*/ 	.short	0x0008
        /*0034*/ 	.byte	0x00, 0xf5, 0x21, 0x00


	//----- nvinfo : EIATTR_KPARAM_INFO
	.align		4
.L_33:
        /*0038*/ 	.byte	0x04, 0x17
        /*003a*/ 	.short	(.L_35 - .L_34)
.L_34:
        /*003c*/ 	.word	0x00000000
        /*0040*/ 	.short	0x0000
        /*0042*/ 	.short	0x0000
        /*0044*/ 	.byte	0x00, 0xf0, 0x11, 0x00


	//----- nvinfo : EIATTR_SPARSE_MMA_MASK
	.align		4
.L_35:
        /*0048*/ 	.byte	0x03, 0x50
        /*004a*/ 	.short	0x0000


	//----- nvinfo : EIATTR_MAXREG_COUNT
	.align		4
        /*004c*/ 	.byte	0x03, 0x1b
        /*004e*/ 	.short	0x00ff


	//----- nvinfo : EIATTR_MERCURY_ISA_VERSION
	.align		4
        /*0050*/ 	.byte	0x03, 0x5f
        /*0052*/ 	.short	0x0101


	//----- nvinfo : EIATTR_VRC_CTA_INIT_COUNT
	.align		4
        /*0054*/ 	.byte	0x02, 0x4a
	.zero		1
	.zero		1


	//----- nvinfo : EIATTR_EXIT_INSTR_OFFSETS
	.align		4
        /*0058*/ 	.byte	0x04, 0x1c
        /*005a*/ 	.short	(.L_37 - .L_36)


	//   ....[0]....
.L_36:
        /*005c*/ 	.word	0x00000050


	//   ....[1]....
        /*0060*/ 	.word	0x00000140


	//----- nvinfo : EIATTR_CBANK_PARAM_SIZE
	.align		4
.L_37:
        /*0064*/ 	.byte	0x03, 0x19
        /*0066*/ 	.short	0x0020


	//----- nvinfo : EIATTR_PARAM_CBANK
	.align		4
        /*0068*/ 	.byte	0x04, 0x0a
        /*006a*/ 	.short	(.L_39 - .L_38)
	.align		4
.L_38:
        /*006c*/ 	.word	index@(.nv.constant0._Z10cuda_saxpyfPfS_m)
        /*0070*/ 	.short	0x0380
        /*0072*/ 	.short	0x0020


	//----- nvinfo : EIATTR_SW_WAR
	.align		4
.L_39:
        /*0074*/ 	.byte	0x04, 0x36
        /*0076*/ 	.short	(.L_41 - .L_40)
.L_40:
        /*0078*/ 	.word	0x00000008
.L_41:


//--------------------- .nv.callgraph             --------------------------
	.section	.nv.callgraph,"",@"SHT_CUDA_CALLGRAPH"
	.align	4
	.sectionentsize	8
	.align		4
        /*0000*/ 	.word	0x00000000
	.align		4
        /*0004*/ 	.word	0xffffffff
	.align		4
        /*0008*/ 	.word	0x00000000
	.align		4
        /*000c*/ 	.word	0xfffffffe
	.align		4
        /*0010*/ 	.word	0x00000000
	.align		4
        /*0014*/ 	.word	0xfffffffd
	.align		4
        /*0018*/ 	.word	0x00000000
	.align		4
        /*001c*/ 	.word	0xfffffffc


//--------------------- .text._Z10cuda_sscalfPfm  --------------------------
	.section	.text._Z10cuda_sscalfPfm,"ax",@progbits
	.align	128
        .global         _Z10cuda_sscalfPfm
        .type           _Z10cuda_sscalfPfm,@function
        .size           _Z10cuda_sscalfPfm,(.L_x_2 - _Z10cuda_sscalfPfm)
        .other          _Z10cuda_sscalfPfm,@"STO_CUDA_ENTRY STV_DEFAULT"
_Z10cuda_sscalfPfm:
.text._Z10cuda_sscalfPfm:
[----:B------:R-:W-:Y:S01]  /*0000*/  LDC R1, c[0x0][0x37c] ;  /* 0x0000df00ff017b82 */ /* 0x000fe20000000800 */
[----:B------:R-:W0:Y:S01]  /*0010*/  S2R R0, SR_TID.X ;  /* 0x0000000000007919 */ /* 0x000e220000002100 */
[----:B------:R-:W0:Y:S02]  /*0020*/  LDCU.64 UR4, c[0x0][0x390] ;  /* 0x00007200ff0477ac */ /* 0x000e240008000a00 */
[----:B0-----:R-:W-:-:S04]  /*0030*/  ISETP.GE.U32.AND P0, PT, R0, UR4, PT ;  /* 0x0000000400007c0c */ /* 0x001fc8000bf06070 */
[----:B------:R-:W-:-:S13]  /*0040*/  ISETP.GE.U32.AND.EX P0, PT, RZ, UR5, PT, P0 ;  /* 0x00000005ff007c0c */ /* 0x000fda000bf06100 */
[----:B------:R-:W-:Y:S05]  /*0050*/  @P0 EXIT ;  /* 0x000000000000094d */ /* 0x000fea0003800000 */
[----:B------:R-:W0:Y:S01]  /*0060*/  LDCU.64 UR6, c[0x0][0x388] ;  /* 0x00007100ff0677ac */ /* 0x000e220008000a00 */
[----:B------:R-:W1:Y:S01]  /*0070*/  LDCU.64 UR4, c[0x0][0x358] ;  /* 0x00006b00ff0477ac */ /* 0x000e620008000a00 */
[C---:B0-----:R-:W-:Y:S01]  /*0080*/  LEA R2, P0, R0.reuse, UR6, 0x2 ;  /* 0x0000000600027c11 */ /* 0x041fe2000f8010ff */
[----:B------:R-:W0:Y:S03]  /*0090*/  LDCU UR6, c[0x0][0x380] ;  /* 0x00007000ff0677ac */ /* 0x000e260008000800 */
[----:B------:R-:W-:-:S05]  /*00a0*/  LEA.HI.X R3, R0, UR7, RZ, 0x2, P0 ;  /* 0x0000000700037c11 */ /* 0x000fca00080f14ff */
[----:B-1----:R-:W0:Y:S02]  /*00b0*/  LDG.E R0, desc[UR4][R2.64] ;  /* 0x0000000402007981 */ /* 0x002e24000c1e1900 */
[----:B0-----:R-:W-:-:S05]  /*00c0*/  FMUL R5, R0, UR6 ;  /* 0x0000000600057c20 */ /* 0x001fca0008400000 */
[----:B------:R-:W-:Y:S01]  /*00d0*/  STG.E desc[UR4][R2.64], R5 ;  /* 0x0000000502007986 */ /* 0x000fe2000c101904 */
[----:B------:R-:W-:Y:S05]  /*00e0*/  EXIT ;  /* 0x000000000000794d */ /* 0x000fea0003800000 */
.L_x_0:
[----:B------:R-:W-:-:S00]  /*00f0*/  BRA `(.L_x_0) ;  /* 0xfffffffc00fc7947 */ /* 0x000fc0000383ffff */
[----:B------:R-:W-:-:S00]  /*0100*/  NOP ;  /* 0x0000000000007918 */ /* 0x000fc00000000000 */
[----:B------:R-:W-:-:S00]  /*0110*/  NOP ;  /* 0x0000000000007918 */ /* 0x000fc00000000000 */
[----:B------:R-:W-:-:S00]  /*0120*/  NOP ;  /* 0x0000000000007918 */ /* 0x000fc00000000000 */
[----:B------:R-:W-:-:S00]  /*0130*/  NOP ;  /* 0x0000000000007918 */ /* 0x000fc00000000000 */
[----:B------:R-:W-:-:S00]  /*0140*/  NOP ;  /* 0x0000000000007918 */ /* 0x000fc00000000000 */
[----:B------:R-:W-:-:S00]  /*0150*/  NOP ;  /* 0x0000000000007918 */ /* 0x000fc00000000000 */
[----:B------:R-:W-:-:S00]  /*0160*/  NOP ;  /* 0x0000000000007918 */ /* 0x000fc00000000000 */
[----:B------:R-:W-:-:S00]  /*0170*/  NOP ;  /* 0x0000000000007918 */ /* 0x000fc00000000000 */
.L_x_2:


//--------------------- .text._Z10cuda_saxpyfPfS_m --------------------------
	.section	.text._Z10cuda_saxpyfPfS_m,"ax",@progbits
	.align	128
        .global         _Z10cuda_saxpyfPfS_m
        .type           _Z10cuda_saxpyfPfS_m,@function
        .size           _Z10cuda_saxpyfPfS_m,(.L_x_3 - _Z10cuda_saxpyfPfS_m)
        .other          _Z10cuda_saxpyfPfS_m,@"STO_CUDA_ENTRY STV_DEFAULT"
_Z10cuda_saxpyfPfS_m:
.text._Z10cuda_saxpyfPfS_m:
[----:B------:R-:W-:Y:S01]  /*0000*/  LDC R1, c[0x0][0x37c] ;  /* 0x0000df00ff017b82 */ /* 0x000fe20000000800 */
[----:B------:R-:W0:Y:S01]  /*0010*/  S2R R0, SR_TID.X ;  /* 0x0000000000007919 */ /* 0x000e220000002100 */
[----:B------:R-:W0:Y:S02]  /*0020*/  LDCU.64 UR4, c[0x0][0x398] ;  /* 0x00007300ff0477ac */ /* 0x000e240008000a00 */
[----:B0-----:R-:W-:-:S04]  /*0030*/  ISETP.GE.U32.AND P0, PT, R0, UR4, PT ;  /* 0x0000000400007c0c */ /* 0x001fc8000bf06070 */
[----:B------:R-:W-:-:S13]  /*0040*/  ISETP.GE.U32.AND.EX P0, PT, RZ, UR5, PT, P0 ;  /* 0x00000005ff007c0c */ /* 0x000fda000bf06100 */
[----:B------:R-:W-:Y:S05]  /*0050*/  @P0 EXIT ;  /* 0x000000000000094d */ /* 0x000fea0003800000 */
[----:B------:R-:W0:Y:S01]  /*0060*/  LDCU.64 UR6, c[0x0][0x388] ;  /* 0x00007100ff0677ac */ /* 0x000e220008000a00 */
[----:B------:R-:W-:Y:S01]  /*0070*/  IMAD.SHL.U32 R2, R0, 0x4, RZ ;  /* 0x0000000400027824 */ /* 0x000fe200078e00ff */
[----:B------:R-:W-:Y:S01]  /*0080*/  SHF.R.U32.HI R0, RZ, 0x1e, R0 ;  /* 0x0000001eff007819 */ /* 0x000fe20000011600 */
[----:B------:R-:W1:Y:S01]  /*0090*/  LDCU.64 UR8, c[0x0][0x390] ;  /* 0x00007200ff0877ac */ /* 0x000e620008000a00 */
[----:B------:R-:W2:Y:S02]  /*00a0*/  LDCU.64 UR4, c[0x0][0x358] ;  /* 0x00006b00ff0477ac */ /* 0x000ea40008000a00 */
[C---:B0-----:R-:W-:Y:S01]  /*00b0*/  IADD3 R4, P0, PT, R2.reuse, UR6, RZ ;  /* 0x0000000602047c10 */ /* 0x041fe2000ff1e0ff */
[----:B------:R-:W0:Y:S01]  /*00c0*/  LDCU UR6, c[0x0][0x380] ;  /* 0x00007000ff0677ac */ /* 0x000e220008000800 */
[----:B-1----:R-:W-:Y:S02]  /*00d0*/  IADD3 R2, P1, PT, R2, UR8, RZ ;  /* 0x0000000802027c10 */ /* 0x002fe4000ff3e0ff */
[----:B------:R-:W-:-:S02]  /*00e0*/  IADD3.X R5, PT, PT, R0, UR7, RZ, P0, !PT ;  /* 0x0000000700057c10 */ /* 0x000fc400087fe4ff */
[----:B------:R-:W-:-:S03]  /*00f0*/  IADD3.X R3, PT, PT, R0, UR9, RZ, P1, !PT ;  /* 0x0000000900037c10 */ /* 0x000fc60008ffe4ff */
[----:B--2---:R-:W0:Y:S04]  /*0100*/  LDG.E R4, desc[UR4][R4.64] ;  /* 0x0000000404047981 */ /* 0x004e28000c1e1900 */
[----:B------:R-:W0:Y:S02]  /*0110*/  LDG.E R7, desc[UR4][R2.64] ;  /* 0x0000000402077981 */ /* 0x000e24000c1e1900 */
[----:B0-----:R-:W-:-:S05]  /*0120*/  FFMA R7, R4, UR6, R7 ;  /* 0x0000000604077c23 */ /* 0x001fca0008000007 */
[----:B------:R-:W-:Y:S01]  /*0130*/  STG.E desc[UR4][R2.64], R7 ;  /* 0x0000000702007986 */ /* 0x000fe2000c101904 */
[----:B------:R-:W-:Y:S05]  /*0140*/  EXIT ;  /* 0x000000000000794d */ /* 0x000fea0003800000 */
.L_x_1:
        /* <DEDUP_REMOVED lines=11> */
.L_x_3:


//--------------------- .nv.shared.reserved.0     --------------------------
	.section	.nv.shared.reserved.0,"aw",@nobits
	.weak		__nv_reservedSMEM_offset_0_alias
	.size		__nv_reservedSMEM_offset_0_alias, 0, 64
	.other		__nv_reservedSMEM_offset_0_alias,@"STO_CUDA_RESERVED_SHARED STV_DEFAULT"
__nv_reservedSMEM_offset_0_alias:
	.zero		0
	.zero		64


//--------------------- .nv.constant0._Z10cuda_sscalfPfm --------------------------
	.section	.nv.constant0._Z10cuda_sscalfPfm,"a",@progbits
	.sectionflags	@""
	.align	4
.nv.constant0._Z10cuda_sscalfPfm:
	.zero		920


//--------------------- .nv.constant0._Z10cuda_saxpyfPfS_m --------------------------
	.section	.nv.constant0._Z10cuda_saxpyfPfS_m,"a",@progbits
	.sectionflags	@""
	.align	4
.nv.constant0._Z10cuda_saxpyfPfS_m:
	.zero		928


//--------------------- SYMBOLS --------------------------

	.type		.nv.reservedSmem.offset0,@object
	.size		.nv.reservedSmem.offset0,0x4
